//
// Generated by NVIDIA NVVM Compiler
//
// Compiler Build ID: CL-36424714
// Cuda compilation tools, release 13.0, V13.0.88
// Based on NVVM 20.0.0
//

.version 9.0
.target sm_100
.address_size 64

	// .globl	default_function_kernel_3

.visible .entry default_function_kernel_3(
	.param .u64 .ptr .align 1 default_function_kernel_3_param_0,
	.param .u64 .ptr .align 1 default_function_kernel_3_param_1
)
.maxntid 384
{
	.reg .b32 	%r<2>;
	.reg .b32 	%f<4>;
	.reg .b64 	%rd<8>;

	ld.param.u64 	%rd1, [default_function_kernel_3_param_0];
	ld.param.u64 	%rd2, [default_function_kernel_3_param_1];
	cvta.to.global.u64 	%rd3, %rd2;
	cvta.to.global.u64 	%rd4, %rd1;
	mov.u32 	%r1, %tid.x;
	mul.wide.u32 	%rd5, %r1, 4;
	add.s64 	%rd6, %rd4, %rd5;
	ld.global.nc.f32 	%f1, [%rd6];
	mul.f32 	%f2, %f1, 0f3FB8AA3B;
	ex2.approx.f32 	%f3, %f2;
	add.s64 	%rd7, %rd3, %rd5;
	st.global.f32 	[%rd7], %f3;
	ret;

}
	// .globl	default_function_kernel
.visible .entry default_function_kernel(
	.param .u64 .ptr .align 1 default_function_kernel_param_0,
	.param .u64 .ptr .align 1 default_function_kernel_param_1
)
.maxntid 1024
{
	.reg .pred 	%p<4>;
	.reg .b16 	%rs<11>;
	.reg .b32 	%r<6>;
	.reg .b32 	%f<2>;
	.reg .b64 	%rd<16>;

	ld.param.u64 	%rd1, [default_function_kernel_param_0];
	ld.param.u64 	%rd2, [default_function_kernel_param_1];
	mov.u32 	%r1, %tid.x;
	setp.gt.u32 	%p1, %r1, 383;
	@%p1 bra 	$L__BB1_2;
	cvta.to.global.u64 	%rd3, %rd2;
	cvta.to.global.u64 	%rd4, %rd1;
	setp.gt.u32 	%p2, %r1, 191;
	selp.b64 	%rd5, 31944, 0, %p2;
	add.s32 	%r2, %r1, 64;
	setp.lt.u32 	%p3, %r1, 192;
	selp.b32 	%r3, %r1, %r2, %p3;
	cvt.u16.u32 	%rs1, %r3;
	and.b16  	%rs2, %rs1, 255;
	mul.lo.s16 	%rs3, %rs2, 171;
	shr.u16 	%rs4, %rs3, 13;
	cvt.u32.u16 	%r4, %rs4;
	mul.wide.u32 	%rd6, %r4, 1452;
	cvt.u16.u32 	%rs5, %r1;
	mul.hi.u16 	%rs6, %rs5, 1366;
	mul.lo.s16 	%rs7, %rs6, 48;
	sub.s16 	%rs8, %rs5, %rs7;
	shr.u16 	%rs9, %rs8, 3;
	mul.lo.s16 	%rs10, %rs9, 44;
	and.b32  	%r5, %r1, 7;
	cvt.u64.u16 	%rd7, %rs10;
	cvt.u64.u32 	%rd8, %r5;
	or.b64  	%rd9, %rd5, %rd8;
	add.s64 	%rd10, %rd9, %rd7;
	add.s64 	%rd11, %rd10, %rd6;
	shl.b64 	%rd12, %rd11, 2;
	add.s64 	%rd13, %rd3, %rd12;
	ld.global.nc.f32 	%f1, [%rd13+596776];
	mul.wide.u32 	%rd14, %r1, 4;
	add.s64 	%rd15, %rd4, %rd14;
	st.global.f32 	[%rd15], %f1;
$L__BB1_2:
	ret;

}
	// .globl	default_function_kernel_1
.visible .entry default_function_kernel_1(
	.param .u64 .ptr .align 1 default_function_kernel_1_param_0
)
.maxntid 1024
{
	.reg .pred 	%p<2>;
	.reg .b32 	%r<2>;
	.reg .b32 	%f<4>;
	.reg .b64 	%rd<5>;

	ld.param.u64 	%rd1, [default_function_kernel_1_param_0];
	mov.u32 	%r1, %tid.x;
	setp.gt.u32 	%p1, %r1, 383;
	@%p1 bra 	$L__BB2_2;
	cvta.to.global.u64 	%rd2, %rd1;
	mul.wide.u32 	%rd3, %r1, 4;
	add.s64 	%rd4, %rd2, %rd3;
	ld.global.f32 	%f1, [%rd4];
	lg2.approx.f32 	%f2, %f1;
	mul.f32 	%f3, %f2, 0f3E9A209B;
	st.global.f32 	[%rd4], %f3;
$L__BB2_2:
	ret;

}
	// .globl	default_function_kernel_2
.visible .entry default_function_kernel_2(
	.param .u64 .ptr .align 1 default_function_kernel_2_param_0
)
.maxntid 1024
{
	.reg .pred 	%p<2>;
	.reg .b32 	%r<2>;
	.reg .b32 	%f<6>;
	.reg .b64 	%rd<5>;

	ld.param.u64 	%rd1, [default_function_kernel_2_param_0];
	mov.u32 	%r1, %tid.x;
	setp.gt.u32 	%p1, %r1, 383;
	@%p1 bra 	$L__BB3_2;
	cvta.to.global.u64 	%rd2, %rd1;
	mul.wide.u32 	%rd3, %r1, 4;
	add.s64 	%rd4, %rd2, %rd3;
	ld.global.f32 	%f1, [%rd4];
	mov.f32 	%f2, 0f3F000000;
	copysign.f32 	%f3, %f1, %f2;
	add.rz.f32 	%f4, %f1, %f3;
	cvt.rzi.f32.f32 	%f5, %f4;
	st.global.f32 	[%rd4], %f5;
$L__BB3_2:
	ret;

}


// ===== COMPILED SASS (sm_100) =====

	.target	sm_100

	.elftype	@"ET_EXEC"


//--------------------- .note.nv.tkinfo           --------------------------
	.section	.note.nv.tkinfo,"",@"SHT_NOTE"
	.sectionflags	@"SHF_NOTE_NV_TKINFO"
	.tkinfo
        /*0018*/ 	.word	0x00000002
        /*0030*/ 	.string	""
        /*0030*/ 	.string	"ptxas"
        /*0030*/ 	.string	"Cuda compilation tools, release 13.0, V13.0.88"
        /*0030*/ 	.string	"Build cuda_13.0.r13.0/compiler.36424714_0"
        /*0030*/ 	.string	"-arch sm_100 -m 64 "



//--------------------- .note.nv.cuinfo           --------------------------
	.section	.note.nv.cuinfo,"",@"SHT_NOTE"
	.sectionflags	@"SHF_NOTE_NV_CUINFO"
        /*0018*/ 	.short	0x0002
        /*001a*/ 	.short	0x0064
        /*001c*/ 	.short	0x0082
	.zero		2


//--------------------- .nv.info                  --------------------------
	.section	.nv.info,"",@"SHT_CUDA_INFO"
	.align	4


	//----- nvinfo : EIATTR_REGCOUNT
	.align		4
        /*0000*/ 	.byte	0x04, 0x2f
        /*0002*/ 	.short	(.L_1 - .L_0)
	.align		4
.L_0:
        /*0004*/ 	.word	index@(default_function_kernel_3)
        /*0008*/ 	.word	0x0000000c


	//----- nvinfo : EIATTR_FRAME_SIZE
	.align		4
.L_1:
        /*000c*/ 	.byte	0x04, 0x11
        /*000e*/ 	.short	(.L_3 - .L_2)
	.align		4
.L_2:
        /*0010*/ 	.word	index@(default_function_kernel_3)
        /*0014*/ 	.word	0x00000000


	//----- nvinfo : EIATTR_REGCOUNT
	.align		4
.L_3:
        /*0018*/ 	.byte	0x04, 0x2f
        /*001a*/ 	.short	(.L_5 - .L_4)
	.align		4
.L_4:
        /*001c*/ 	.word	index@(default_function_kernel)
        /*0020*/ 	.word	0x00000008


	//----- nvinfo : EIATTR_FRAME_SIZE
	.align		4
.L_5:
        /*0024*/ 	.byte	0x04, 0x11
        /*0026*/ 	.short	(.L_7 - .L_6)
	.align		4
.L_6:
        /*0028*/ 	.word	index@(default_function_kernel)
        /*002c*/ 	.word	0x00000000


	//----- nvinfo : EIATTR_REGCOUNT
	.align		4
.L_7:
        /*0030*/ 	.byte	0x04, 0x2f
        /*0032*/ 	.short	(.L_9 - .L_8)
	.align		4
.L_8:
        /*0034*/ 	.word	index@(default_function_kernel_1)
        /*0038*/ 	.word	0x00000008


	//----- nvinfo : EIATTR_FRAME_SIZE
	.align		4
.L_9:
        /*003c*/ 	.byte	0x04, 0x11
        /*003e*/ 	.short	(.L_11 - .L_10)
	.align		4
.L_10:
        /*0040*/ 	.word	index@(default_function_kernel_1)
        /*0044*/ 	.word	0x00000000


	//----- nvinfo : EIATTR_REGCOUNT
	.align		4
.L_11:
        /*0048*/ 	.byte	0x04, 0x2f
        /*004a*/ 	.short	(.L_13 - .L_12)
	.align		4
.L_12:
        /*004c*/ 	.word	index@(default_function_kernel_2)
        /*0050*/ 	.word	0x00000008


	//----- nvinfo : EIATTR_FRAME_SIZE
	.align		4
.L_13:
        /*0054*/ 	.byte	0x04, 0x11
        /*0056*/ 	.short	(.L_15 - .L_14)
	.align		4
.L_14:
        /*0058*/ 	.word	index@(default_function_kernel_2)
        /*005c*/ 	.word	0x00000000


	//----- nvinfo : EIATTR_MIN_STACK_SIZE
	.align		4
.L_15:
        /*0060*/ 	.byte	0x04, 0x12
        /*0062*/ 	.short	(.L_17 - .L_16)
	.align		4
.L_16:
        /*0064*/ 	.word	index@(default_function_kernel_2)
        /*0068*/ 	.word	0x00000000


	//----- nvinfo : EIATTR_MIN_STACK_SIZE
	.align		4
.L_17:
        /*006c*/ 	.byte	0x04, 0x12
        /*006e*/ 	.short	(.L_19 - .L_18)
	.align		4
.L_18:
        /*0070*/ 	.word	index@(default_function_kernel_1)
        /*0074*/ 	.word	0x00000000


	//----- nvinfo : EIATTR_MIN_STACK_SIZE
	.align		4
.L_19:
        /*0078*/ 	.byte	0x04, 0x12
        /*007a*/ 	.short	(.L_21 - .L_20)
	.align		4
.L_20:
        /*007c*/ 	.word	index@(default_function_kernel)
        /*0080*/ 	.word	0x00000000


	//----- nvinfo : EIATTR_MIN_STACK_SIZE
	.align		4
.L_21:
        /*0084*/ 	.byte	0x04, 0x12
        /*0086*/ 	.short	(.L_23 - .L_22)
	.align		4
.L_22:
        /*0088*/ 	.word	index@(default_function_kernel_3)
        /*008c*/ 	.word	0x00000000
.L_23:


//--------------------- .nv.compat                --------------------------
	.section	.nv.compat,"",@"SHT_CUDA_COMPAT_INFO"
	.align	4
        /*0000*/ 	.byte	0x02, 0x09, 0x00, 0x00, 0x02, 0x02, 0x01, 0x00, 0x02, 0x05, 0x05, 0x00, 0x03, 0x07, 0x01, 0x01
        /*0010*/ 	.byte	0x02, 0x03, 0x00, 0x00, 0x02, 0x06, 0x01, 0x00, 0x04, 0x0b, 0x08, 0x00, 0x01, 0x00, 0x00, 0x00
        /*0020*/ 	.byte	0x00, 0x00, 0x00, 0x00


//--------------------- .nv.info.default_function_kernel_2 --------------------------
	.section	.nv.info.default_function_kernel_2,"",@"SHT_CUDA_INFO"
	.sectionflags	@""
	.align	4


	//----- nvinfo : EIATTR_CUDA_API_VERSION
	.align		4
        /*0000*/ 	.byte	0x04, 0x37
        /*0002*/ 	.short	(.L_25 - .L_24)
.L_24:
        /*0004*/ 	.word	0x00000082


	//----- nvinfo : EIATTR_KPARAM_INFO
	.align		4
.L_25:
        /*0008*/ 	.byte	0x04, 0x17
        /*000a*/ 	.short	(.L_27 - .L_26)
.L_26:
        /*000c*/ 	.word	0x00000000
        /*0010*/ 	.short	0x0000
        /*0012*/ 	.short	0x0000
        /*0014*/ 	.byte	0x00, 0xf5, 0x21, 0x00


	//----- nvinfo : EIATTR_SPARSE_MMA_MASK
	.align		4
.L_27:
        /*0018*/ 	.byte	0x03, 0x50
        /*001a*/ 	.short	0x0000


	//----- nvinfo : EIATTR_MAXREG_COUNT
	.align		4
        /*001c*/ 	.byte	0x03, 0x1b
        /*001e*/ 	.short	0x0040


	//----- nvinfo : EIATTR_MERCURY_ISA_VERSION
	.align		4
        /*0020*/ 	.byte	0x03, 0x5f
        /*0022*/ 	.short	0x0101


	//----- nvinfo : EIATTR_VRC_CTA_INIT_COUNT
	.align		4
        /*0024*/ 	.byte	0x02, 0x4a
	.zero		1
	.zero		1


	//----- nvinfo : EIATTR_EXIT_INSTR_OFFSETS
	.align		4
        /*0028*/ 	.byte	0x04, 0x1c
        /*002a*/ 	.short	(.L_29 - .L_28)


	//   ....[0]....
.L_28:
        /*002c*/ 	.word	0x00000030


	//   ....[1]....
        /*0030*/ 	.word	0x000000d0


	//----- nvinfo : EIATTR_MAX_THREADS
	.align		4
.L_29:
        /*0034*/ 	.byte	0x04, 0x05
        /*0036*/ 	.short	(.L_31 - .L_30)
.L_30:
        /*0038*/ 	.word	0x00000400
        /*003c*/ 	.word	0x00000001
        /*0040*/ 	.word	0x00000001


	//----- nvinfo : EIATTR_CBANK_PARAM_SIZE
	.align		4
.L_31:
        /*0044*/ 	.byte	0x03, 0x19
        /*0046*/ 	.short	0x0008


	//----- nvinfo : EIATTR_PARAM_CBANK
	.align		4
        /*0048*/ 	.byte	0x04, 0x0a
        /*004a*/ 	.short	(.L_33 - .L_32)
	.align		4
.L_32:
        /*004c*/ 	.word	index@(.nv.constant0.default_function_kernel_2)
        /*0050*/ 	.short	0x0380
        /*0052*/ 	.short	0x0008


	//----- nvinfo : EIATTR_SW_WAR
	.align		4
.L_33:
        /*0054*/ 	.byte	0x04, 0x36
        /*0056*/ 	.short	(.L_35 - .L_34)
.L_34:
        /*0058*/ 	.word	0x00000008
.L_35:


//--------------------- .nv.info.default_function_kernel_1 --------------------------
	.section	.nv.info.default_function_kernel_1,"",@"SHT_CUDA_INFO"
	.sectionflags	@""
	.align	4


	//----- nvinfo : EIATTR_CUDA_API_VERSION
	.align		4
        /*0000*/ 	.byte	0x04, 0x37
        /*0002*/ 	.short	(.L_37 - .L_36)
.L_36:
        /*0004*/ 	.word	0x00000082


	//----- nvinfo : EIATTR_KPARAM_INFO
	.align		4
.L_37:
        /*0008*/ 	.byte	0x04, 0x17
        /*000a*/ 	.short	(.L_39 - .L_38)
.L_38:
        /*000c*/ 	.word	0x00000000
        /*0010*/ 	.short	0x0000
        /*0012*/ 	.short	0x0000
        /*0014*/ 	.byte	0x00, 0xf5, 0x21, 0x00


	//----- nvinfo : EIATTR_SPARSE_MMA_MASK
	.align		4
.L_39:
        /*0018*/ 	.byte	0x03, 0x50
        /*001a*/ 	.short	0x0000


	//----- nvinfo : EIATTR_MAXREG_COUNT
	.align		4
        /*001c*/ 	.byte	0x03, 0x1b
        /*001e*/ 	.short	0x0040


	//----- nvinfo : EIATTR_MERCURY_ISA_VERSION
	.align		4
        /*0020*/ 	.byte	0x03, 0x5f
        /*0022*/ 	.short	0x0101


	//----- nvinfo : EIATTR_VRC_CTA_INIT_COUNT
	.align		4
        /*0024*/ 	.byte	0x02, 0x4a
	.zero		1
	.zero		1


	//----- nvinfo : EIATTR_EXIT_INSTR_OFFSETS
	.align		4
        /*0028*/ 	.byte	0x04, 0x1c
        /*002a*/ 	.short	(.L_41 - .L_40)


	//   ....[0]....
.L_40:
        /*002c*/ 	.word	0x00000030


	//   ....[1]....
        /*0030*/ 	.word	0x000000e0


	//----- nvinfo : EIATTR_MAX_THREADS
	.align		4
.L_41:
        /*0034*/ 	.byte	0x04, 0x05
        /*0036*/ 	.short	(.L_43 - .L_42)
.L_42:
        /*0038*/ 	.word	0x00000400
        /*003c*/ 	.word	0x00000001
        /*0040*/ 	.word	0x00000001


	//----- nvinfo : EIATTR_CBANK_PARAM_SIZE
	.align		4
.L_43:
        /*0044*/ 	.byte	0x03, 0x19
        /*0046*/ 	.short	0x0008


	//----- nvinfo : EIATTR_PARAM_CBANK
	.align		4
        /*0048*/ 	.byte	0x04, 0x0a
        /*004a*/ 	.short	(.L_45 - .L_44)
	.align		4
.L_44:
        /*004c*/ 	.word	index@(.nv.constant0.default_function_kernel_1)
        /*0050*/ 	.short	0x0380
        /*0052*/ 	.short	0x0008


	//----- nvinfo : EIATTR_SW_WAR
	.align		4
.L_45:
        /*0054*/ 	.byte	0x04, 0x36
        /*0056*/ 	.short	(.L_47 - .L_46)
.L_46:
        /*0058*/ 	.word	0x00000008
.L_47:


//--------------------- .nv.info.default_function_kernel --------------------------
	.section	.nv.info.default_function_kernel,"",@"SHT_CUDA_INFO"
	.sectionflags	@""
	.align	4


	//----- nvinfo : EIATTR_CUDA_API_VERSION
	.align		4
        /*0000*/ 	.byte	0x04, 0x37
        /*0002*/ 	.short	(.L_49 - .L_48)
.L_48:
        /*0004*/ 	.word	0x00000082


	//----- nvinfo : EIATTR_KPARAM_INFO
	.align		4
.L_49:
        /*0008*/ 	.byte	0x04, 0x17
        /*000a*/ 	.short	(.L_51 - .L_50)
.L_50:
        /*000c*/ 	.word	0x00000000
        /*0010*/ 	.short	0x0001
        /*0012*/ 	.short	0x0008
        /*0014*/ 	.byte	0x00, 0xf5, 0x21, 0x00


	//----- nvinfo : EIATTR_KPARAM_INFO
	.align		4
.L_51:
        /*0018*/ 	.byte	0x04, 0x17
        /*001a*/ 	.short	(.L_53 - .L_52)
.L_52:
        /*001c*/ 	.word	0x00000000
        /*0020*/ 	.short	0x0000
        /*0022*/ 	.short	0x0000
        /*0024*/ 	.byte	0x00, 0xf5, 0x21, 0x00


	//----- nvinfo : EIATTR_SPARSE_MMA_MASK
	.align		4
.L_53:
        /*0028*/ 	.byte	0x03, 0x50
        /*002a*/ 	.short	0x0000


	//----- nvinfo : EIATTR_MAXREG_COUNT
	.align		4
        /*002c*/ 	.byte	0x03, 0x1b
        /*002e*/ 	.short	0x0040


	//----- nvinfo : EIATTR_MERCURY_ISA_VERSION
	.align		4
        /*0030*/ 	.byte	0x03, 0x5f
        /*0032*/ 	.short	0x0101


	//----- nvinfo : EIATTR_VRC_CTA_INIT_COUNT
	.align		4
        /*0034*/ 	.byte	0x02, 0x4a
	.zero		1
	.zero		1


	//----- nvinfo : EIATTR_EXIT_INSTR_OFFSETS
	.align		4
        /*0038*/ 	.byte	0x04, 0x1c
        /*003a*/ 	.short	(.L_55 - .L_54)


	//   ....[0]....
.L_54:
        /*003c*/ 	.word	0x00000030


	//   ....[1]....
        /*0040*/ 	.word	0x00000250


	//----- nvinfo : EIATTR_MAX_THREADS
	.align		4
.L_55:
        /*0044*/ 	.byte	0x04, 0x05
        /*0046*/ 	.short	(.L_57 - .L_56)
.L_56:
        /*0048*/ 	.word	0x00000400
        /*004c*/ 	.word	0x00000001
        /*0050*/ 	.word	0x00000001


	//----- nvinfo : EIATTR_CBANK_PARAM_SIZE
	.align		4
.L_57:
        /*0054*/ 	.byte	0x03, 0x19
        /*0056*/ 	.short	0x0010


	//----- nvinfo : EIATTR_PARAM_CBANK
	.align		4
        /*0058*/ 	.byte	0x04, 0x0a
        /*005a*/ 	.short	(.L_59 - .L_58)
	.align		4
.L_58:
        /*005c*/ 	.word	index@(.nv.constant0.default_function_kernel)
        /*0060*/ 	.short	0x0380
        /*0062*/ 	.short	0x0010


	//----- nvinfo : EIATTR_SW_WAR
	.align		4
.L_59:
        /*0064*/ 	.byte	0x04, 0x36
        /*0066*/ 	.short	(.L_61 - .L_60)
.L_60:
        /*0068*/ 	.word	0x00000008
.L_61:


//--------------------- .nv.info.default_function_kernel_3 --------------------------
	.section	.nv.info.default_function_kernel_3,"",@"SHT_CUDA_INFO"
	.sectionflags	@""
	.align	4


	//----- nvinfo : EIATTR_CUDA_API_VERSION
	.align		4
        /*0000*/ 	.byte	0x04, 0x37
        /*0002*/ 	.short	(.L_63 - .L_62)
.L_62:
        /*0004*/ 	.word	0x00000082


	//----- nvinfo : EIATTR_KPARAM_INFO
	.align		4
.L_63:
        /*0008*/ 	.byte	0x04, 0x17
        /*000a*/ 	.short	(.L_65 - .L_64)
.L_64:
        /*000c*/ 	.word	0x00000000
        /*0010*/ 	.short	0x0001
        /*0012*/ 	.short	0x0008
        /*0014*/ 	.byte	0x00, 0xf5, 0x21, 0x00


	//----- nvinfo : EIATTR_KPARAM_INFO
	.align		4
.L_65:
        /*0018*/ 	.byte	0x04, 0x17
        /*001a*/ 	.short	(.L_67 - .L_66)
.L_66:
        /*001c*/ 	.word	0x00000000
        /*0020*/ 	.short	0x0000
        /*0022*/ 	.short	0x0000
        /*0024*/ 	.byte	0x00, 0xf5, 0x21, 0x00


	//----- nvinfo : EIATTR_SPARSE_MMA_MASK
	.align		4
.L_67:
        /*0028*/ 	.byte	0x03, 0x50
        /*002a*/ 	.short	0x0000


	//----- nvinfo : EIATTR_MAXREG_COUNT
	.align		4
        /*002c*/ 	.byte	0x03, 0x1b
        /*002e*/ 	.short	0x00a8


	//----- nvinfo : EIATTR_MERCURY_ISA_VERSION
	.align		4
        /*0030*/ 	.byte	0x03, 0x5f
        /*0032*/ 	.short	0x0101


	//----- nvinfo : EIATTR_VRC_CTA_INIT_COUNT
	.align		4
        /*0034*/ 	.byte	0x02, 0x4a
	.zero		1
	.zero		1


	//----- nvinfo : EIATTR_EXIT_INSTR_OFFSETS
	.align		4
        /*0038*/ 	.byte	0x04, 0x1c
        /*003a*/ 	.short	(.L_69 - .L_68)


	//   ....[0]....
.L_68:
        /*003c*/ 	.word	0x000000e0


	//----- nvinfo : EIATTR_MAX_THREADS
	.align		4
.L_69:
        /*0040*/ 	.byte	0x04, 0x05
        /*0042*/ 	.short	(.L_71 - .L_70)
.L_70:
        /*0044*/ 	.word	0x00000180
        /*0048*/ 	.word	0x00000001
        /*004c*/ 	.word	0x00000001


	//----- nvinfo : EIATTR_CBANK_PARAM_SIZE
	.align		4
.L_71:
        /*0050*/ 	.byte	0x03, 0x19
        /*0052*/ 	.short	0x0010


	//----- nvinfo : EIATTR_PARAM_CBANK
	.align		4
        /*0054*/ 	.byte	0x04, 0x0a
        /*0056*/ 	.short	(.L_73 - .L_72)
	.align		4
.L_72:
        /*0058*/ 	.word	index@(.nv.constant0.default_function_kernel_3)
        /*005c*/ 	.short	0x0380
        /*005e*/ 	.short	0x0010


	//----- nvinfo : EIATTR_SW_WAR
	.align		4
.L_73:
        /*0060*/ 	.byte	0x04, 0x36
        /*0062*/ 	.short	(.L_75 - .L_74)
.L_74:
        /*0064*/ 	.word	0x00000008
.L_75:


//--------------------- .nv.callgraph             --------------------------
	.section	.nv.callgraph,"",@"SHT_CUDA_CALLGRAPH"
	.align	4
	.sectionentsize	8
	.align		4
        /*0000*/ 	.word	0x00000000
	.align		4
        /*0004*/ 	.word	0xffffffff
	.align		4
        /*0008*/ 	.word	0x00000000
	.align		4
        /*000c*/ 	.word	0xfffffffe
	.align		4
        /*0010*/ 	.word	0x00000000
	.align		4
        /*0014*/ 	.word	0xfffffffd
	.align		4
        /*0018*/ 	.word	0x00000000
	.align		4
        /*001c*/ 	.word	0xfffffffc


//--------------------- .text.default_function_kernel_2 --------------------------
	.section	.text.default_function_kernel_2,"ax",@progbits
	.align	128
        .global         default_function_kernel_2
        .type           default_function_kernel_2,@function
        .size           default_function_kernel_2,(.L_x_4 - default_function_kernel_2)
        .other          default_function_kernel_2,@"STO_CUDA_ENTRY STV_DEFAULT"
default_function_kernel_2:
.text.default_function_kernel_2:
[----:B------:R-:W-:Y:S01]  /*0000*/  LDC R1, c[0x0][0x37c] ;  /* 0x0000df00ff017b82 */ /* 0x000fe20000000800 */
[----:B------:R-:W0:Y:S02]  /*0010*/  S2R R5, SR_TID.X ;  /* 0x0000000000057919 */ /* 0x000e240000002100 */
[----:B0-----:R-:W-:-:S13]  /*0020*/  ISETP.GT.U32.AND P0, PT, R5, 0x17f, PT ;  /* 0x0000017f0500780c */ /* 0x001fda0003f04070 */
[----:B------:R-:W-:Y:S05]  /*0030*/  @P0 EXIT ;  /* 0x000000000000094d */ /* 0x000fea0003800000 */
[----:B------:R-:W0:Y:S01]  /*0040*/  LDC.64 R2, c[0x0][0x380] ;  /* 0x0000e000ff027b82 */ /* 0x000e220000000a00 */
[----:B------:R-:W1:Y:S01]  /*0050*/  LDCU.64 UR4, c[0x0][0x358] ;  /* 0x00006b00ff0477ac */ /* 0x000e620008000a00 */
[----:B0-----:R-:W-:-:S05]  /*0060*/  IMAD.WIDE.U32 R2, R5, 0x4, R2 ;  /* 0x0000000405027825 */ /* 0x001fca00078e0002 */
[----:B-1----:R-:W2:Y:S01]  /*0070*/  LDG.E R0, desc[UR4][R2.64] ;  /* 0x0000000402007981 */ /* 0x002ea2000c1e1900 */
[----:B------:R-:W-:-:S05]  /*0080*/  HFMA2 R5, -RZ, RZ, 1.75, 0 ;  /* 0x3f000000ff057431 */ /* 0x000fca00000001ff */
[----:B--2---:R-:W-:-:S05]  /*0090*/  LOP3.LUT R5, R5, 0x80000000, R0, 0xb8, !PT ;  /* 0x8000000005057812 */ /* 0x004fca00078eb800 */
[----:B------:R-:W-:-:S06]  /*00a0*/  FADD.RZ R5, R0, R5 ;  /* 0x0000000500057221 */ /* 0x000fcc000000c000 */
[----:B------:R-:W0:Y:S02]  /*00b0*/  FRND.TRUNC R5, R5 ;  /* 0x0000000500057307 */ /* 0x000e24000020d000 */
[----:B0-----:R-:W-:Y:S01]  /*00c0*/  STG.E desc[UR4][R2.64], R5 ;  /* 0x0000000502007986 */ /* 0x001fe2000c101904 */
[----:B------:R-:W-:Y:S05]  /*00d0*/  EXIT ;  /* 0x000000000000794d */ /* 0x000fea0003800000 */
.L_x_0:
[----:B------:R-:W-:-:S00]  /*00e0*/  BRA `(.L_x_0) ;  /* 0xfffffffc00fc7947 */ /* 0x000fc0000383ffff */
[----:B------:R-:W-:-:S00]  /*00f0*/  NOP ;  /* 0x0000000000007918 */ /* 0x000fc00000000000 */
        /* <DEDUP_REMOVED lines=8> */
.L_x_4:


//--------------------- .text.default_function_kernel_1 --------------------------
	.section	.text.default_function_kernel_1,"ax",@progbits
	.align	128
        .global         default_function_kernel_1
        .type           default_function_kernel_1,@function
        .size           default_function_kernel_1,(.L_x_5 - default_function_kernel_1)
        .other          default_function_kernel_1,@"STO_CUDA_ENTRY STV_DEFAULT"
default_function_kernel_1:
.text.default_function_kernel_1:
[----:B------:R-:W-:Y:S01]  /*0000*/  LDC R1, c[0x0][0x37c] ;  /* 0x0000df00ff017b82 */ /* 0x000fe20000000800 */
[----:B------:R-:W0:Y:S02]  /*0010*/  S2R R5, SR_TID.X ;  /* 0x0000000000057919 */ /* 0x000e240000002100 */
[----:B0-----:R-:W-:-:S13]  /*0020*/  ISETP.GT.U32.AND P0, PT, R5, 0x17f, PT ;  /* 0x0000017f0500780c */ /* 0x001fda0003f04070 */
[----:B------:R-:W-:Y:S05]  /*0030*/  @P0 EXIT ;  /* 0x000000000000094d */ /* 0x000fea0003800000 */
[----:B------:R-:W0:Y:S01]  /*0040*/  LDC.64 R2, c[0x0][0x380] ;  /* 0x0000e000ff027b82 */ /* 0x000e220000000a00 */
[----:B------:R-:W1:Y:S01]  /*0050*/  LDCU.64 UR4, c[0x0][0x358] ;  /* 0x00006b00ff0477ac */ /* 0x000e620008000a00 */
[----:B0-----:R-:W-:-:S05]  /*0060*/  IMAD.WIDE.U32 R2, R5, 0x4, R2 ;  /* 0x0000000405027825 */ /* 0x001fca00078e0002 */
[----:B-1----:R-:W2:Y:S02]  /*0070*/  LDG.E R0, desc[UR4][R2.64] ;  /* 0x0000000402007981 */ /* 0x002ea4000c1e1900 */
[----:B--2---:R-:W-:-:S13]  /*0080*/  FSETP.GEU.AND P0, PT, |R0|, 1.175494350822287508e-38, PT ;  /* 0x008000000000780b */ /* 0x004fda0003f0e200 */
[----:B------:R-:W-:-:S04]  /*0090*/  @!P0 FMUL R0, R0, 16777216 ;  /* 0x4b80000000008820 */ /* 0x000fc80000400000 */
[----:B------:R-:W0:Y:S02]  /*00a0*/  MUFU.LG2 R4, R0 ;  /* 0x0000000000047308 */ /* 0x000e240000000c00 */
[----:B0-----:R-:W-:-:S04]  /*00b0*/  @!P0 FADD R4, R4, -24 ;  /* 0xc1c0000004048421 */ /* 0x001fc80000000000 */
[----:B------:R-:W-:-:S05]  /*00c0*/  FMUL R5, R4, 0.30103000998497009277 ;  /* 0x3e9a209b04057820 */ /* 0x000fca0000400000 */
[----:B------:R-:W-:Y:S01]  /*00d0*/  STG.E desc[UR4][R2.64], R5 ;  /* 0x0000000502007986 */ /* 0x000fe2000c101904 */
[----:B------:R-:W-:Y:S05]  /*00e0*/  EXIT ;  /* 0x000000000000794d */ /* 0x000fea0003800000 */
.L_x_1:
        /* <DEDUP_REMOVED lines=9> */
.L_x_5:


//--------------------- .text.default_function_kernel --------------------------
	.section	.text.default_function_kernel,"ax",@progbits
	.align	128
        .global         default_function_kernel
        .type           default_function_kernel,@function
        .size           default_function_kernel,(.L_x_6 - default_function_kernel)
        .other          default_function_kernel,@"STO_CUDA_ENTRY STV_DEFAULT"
default_function_kernel:
.text.default_function_kernel:
[----:B------:R-:W-:Y:S01]  /*0000*/  LDC R1, c[0x0][0x37c] ;  /* 0x0000df00ff017b82 */ /* 0x000fe20000000800 */
[----:B------:R-:W0:Y:S02]  /*0010*/  S2R R0, SR_TID.X ;  /* 0x0000000000007919 */ /* 0x000e240000002100 */
[----:B0-----:R-:W-:-:S13]  /*0020*/  ISETP.GT.U32.AND P0, PT, R0, 0x17f, PT ;  /* 0x0000017f0000780c */ /* 0x001fda0003f04070 */
[----:B------:R-:W-:Y:S05]  /*0030*/  @P0 EXIT ;  /* 0x000000000000094d */ /* 0x000fea0003800000 */
[C---:B------:R-:W-:Y:S01]  /*0040*/  LOP3.LUT R2, R0.reuse, 0xffff, RZ, 0xc0, !PT ;  /* 0x0000ffff00027812 */ /* 0x040fe200078ec0ff */
[----:B------:R-:W0:Y:S01]  /*0050*/  LDCU.64 UR6, c[0x0][0x388] ;  /* 0x00007100ff0677ac */ /* 0x000e220008000a00 */
[C---:B------:R-:W-:Y:S02]  /*0060*/  ISETP.GE.U32.AND P1, PT, R0.reuse, 0xc0, PT ;  /* 0x000000c00000780c */ /* 0x040fe40003f26070 */
[----:B------:R-:W-:Y:S01]  /*0070*/  ISETP.GT.U32.AND P0, PT, R0, 0xbf, PT ;  /* 0x000000bf0000780c */ /* 0x000fe20003f04070 */
[----:B------:R-:W-:Y:S01]  /*0080*/  IMAD R2, R2, 0x556, RZ ;  /* 0x0000055602027824 */ /* 0x000fe200078e02ff */
[----:B------:R-:W1:Y:S02]  /*0090*/  LDCU.64 UR4, c[0x0][0x358] ;  /* 0x00006b00ff0477ac */ /* 0x000e640008000a00 */
[----:B------:R-:W-:Y:S02]  /*00a0*/  SEL R5, RZ, 0x7cc8, !P0 ;  /* 0x00007cc8ff057807 */ /* 0x000fe40004000000 */
[----:B------:R-:W-:-:S02]  /*00b0*/  SHF.R.U32.HI R2, RZ, 0x10, R2 ;  /* 0x00000010ff027819 */ /* 0x000fc40000011602 */
[----:B------:R-:W-:Y:S02]  /*00c0*/  LOP3.LUT R5, R5, 0x7, R0, 0xf8, !PT ;  /* 0x0000000705057812 */ /* 0x000fe400078ef800 */
[----:B------:R-:W-:-:S05]  /*00d0*/  PRMT R2, R2, 0x9910, RZ ;  /* 0x0000991002027816 */ /* 0x000fca00000000ff */
[----:B------:R-:W-:-:S04]  /*00e0*/  IMAD R2, R2, 0x30, RZ ;  /* 0x0000003002027824 */ /* 0x000fc800078e02ff */
[----:B------:R-:W-:-:S05]  /*00f0*/  IMAD.MOV R2, RZ, RZ, -R2 ;  /* 0x000000ffff027224 */ /* 0x000fca00078e0a02 */
[----:B------:R-:W-:-:S05]  /*0100*/  PRMT R3, R2, 0x7710, RZ ;  /* 0x0000771002037816 */ /* 0x000fca00000000ff */
[----:B------:R-:W-:Y:S02]  /*0110*/  IMAD.IADD R2, R3, 0x1, R0 ;  /* 0x0000000103027824 */ /* 0x000fe400078e0200 */
[----:B------:R-:W-:-:S03]  /*0120*/  VIADD R3, R0, 0x40 ;  /* 0x0000004000037836 */ /* 0x000fc60000000000 */
[----:B------:R-:W-:Y:S02]  /*0130*/  LOP3.LUT R2, R2, 0xffff, RZ, 0xc0, !PT ;  /* 0x0000ffff02027812 */ /* 0x000fe400078ec0ff */
[----:B------:R-:W-:Y:S02]  /*0140*/  SEL R3, R0, R3, !P1 ;  /* 0x0000000300037207 */ /* 0x000fe40004800000 */
[----:B------:R-:W-:Y:S02]  /*0150*/  SHF.R.U32.HI R2, RZ, 0x3, R2 ;  /* 0x00000003ff027819 */ /* 0x000fe40000011602 */
[----:B------:R-:W-:Y:S02]  /*0160*/  LOP3.LUT R3, R3, 0xff, RZ, 0xc0, !PT ;  /* 0x000000ff03037812 */ /* 0x000fe400078ec0ff */
[----:B------:R-:W-:-:S03]  /*0170*/  PRMT R2, R2, 0x9910, RZ ;  /* 0x0000991002027816 */ /* 0x000fc600000000ff */
[----:B------:R-:W-:Y:S02]  /*0180*/  IMAD R4, R3, 0xab, RZ ;  /* 0x000000ab03047824 */ /* 0x000fe400078e02ff */
[----:B------:R-:W-:-:S05]  /*0190*/  IMAD R2, R2, 0x2c, RZ ;  /* 0x0000002c02027824 */ /* 0x000fca00078e02ff */
[----:B------:R-:W-:-:S04]  /*01a0*/  LOP3.LUT R2, R2, 0xffff, RZ, 0xc0, !PT ;  /* 0x0000ffff02027812 */ /* 0x000fc800078ec0ff */
[----:B------:R-:W-:Y:S02]  /*01b0*/  IADD3 R2, P0, PT, R2, R5, RZ ;  /* 0x0000000502027210 */ /* 0x000fe40007f1e0ff */
[----:B------:R-:W-:-:S03]  /*01c0*/  SHF.R.U32.HI R5, RZ, 0xd, R4 ;  /* 0x0000000dff057819 */ /* 0x000fc60000011604 */
[----:B------:R-:W-:Y:S02]  /*01d0*/  IMAD.X R3, RZ, RZ, RZ, P0 ;  /* 0x000000ffff037224 */ /* 0x000fe400000e06ff */
[----:B------:R-:W-:-:S03]  /*01e0*/  IMAD.WIDE.U32 R2, R5, 0x5ac, R2 ;  /* 0x000005ac05027825 */ /* 0x000fc600078e0002 */
[----:B0-----:R-:W-:-:S04]  /*01f0*/  LEA R4, P0, R2, UR6, 0x2 ;  /* 0x0000000602047c11 */ /* 0x001fc8000f8010ff */
[----:B------:R-:W-:Y:S02]  /*0200*/  LEA.HI.X R5, R2, UR7, R3, 0x2, P0 ;  /* 0x0000000702057c11 */ /* 0x000fe400080f1403 */
[----:B------:R-:W0:Y:S04]  /*0210*/  LDC.64 R2, c[0x0][0x380] ;  /* 0x0000e000ff027b82 */ /* 0x000e280000000a00 */
[----:B-1----:R-:W2:Y:S01]  /*0220*/  LDG.E.CONSTANT R5, desc[UR4][R4.64+0x91b28] ;  /* 0x091b280404057981 */ /* 0x002ea2000c1e9900 */
[----:B0-----:R-:W-:-:S05]  /*0230*/  IMAD.WIDE.U32 R2, R0, 0x4, R2 ;  /* 0x0000000400027825 */ /* 0x001fca00078e0002 */
[----:B--2---:R-:W-:Y:S01]  /*0240*/  STG.E desc[UR4][R2.64], R5 ;  /* 0x0000000502007986 */ /* 0x004fe2000c101904 */
[----:B------:R-:W-:Y:S05]  /*0250*/  EXIT ;  /* 0x000000000000794d */ /* 0x000fea0003800000 */
.L_x_2:
        /* <DEDUP_REMOVED lines=10> */
.L_x_6:


//--------------------- .text.default_function_kernel_3 --------------------------
	.section	.text.default_function_kernel_3,"ax",@progbits
	.align	128
        .global         default_function_kernel_3
        .type           default_function_kernel_3,@function
        .size           default_function_kernel_3,(.L_x_7 - default_function_kernel_3)
        .other          default_function_kernel_3,@"STO_CUDA_ENTRY STV_DEFAULT"
default_function_kernel_3:
.text.default_function_kernel_3:
[----:B------:R-:W-:Y:S01]  /*0000*/  LDC R1, c[0x0][0x37c] ;  /* 0x0000df00ff017b82 */ /* 0x000fe20000000800 */
[----:B------:R-:W0:Y:S07]  /*0010*/  S2R R9, SR_TID.X ;  /* 0x0000000000097919 */ /* 0x000e2e0000002100 */
[----:B------:R-:W0:Y:S01]  /*0020*/  LDC.64 R2, c[0x0][0x380] ;  /* 0x0000e000ff027b82 */ /* 0x000e220000000a00 */
[----:B------:R-:W1:Y:S07]  /*0030*/  LDCU.64 UR4, c[0x0][0x358] ;  /* 0x00006b00ff0477ac */ /* 0x000e6e0008000a00 */
[----:B------:R-:W2:Y:S01]  /*0040*/  LDC.64 R4, c[0x0][0x388] ;  /* 0x0000e200ff047b82 */ /* 0x000ea20000000a00 */
[----:B0-----:R-:W-:-:S06]  /*0050*/  IMAD.WIDE.U32 R2, R9, 0x4, R2 ;  /* 0x0000000409027825 */ /* 0x001fcc00078e0002 */
[----:B-1----:R-:W3:Y:S01]  /*0060*/  LDG.E.CONSTANT R2, desc[UR4][R2.64] ;  /* 0x0000000402027981 */ /* 0x002ee2000c1e9900 */
[----:B--2---:R-:W-:-:S04]  /*0070*/  IMAD.WIDE.U32 R4, R9, 0x4, R4 ;  /* 0x0000000409047825 */ /* 0x004fc800078e0004 */
[----:B---3--:R-:W-:-:S05]  /*0080*/  FMUL R0, R2, 1.4426950216293334961 ;  /* 0x3fb8aa3b02007820 */ /* 0x008fca0000400000 */
[----:B------:R-:W-:-:S13]  /*0090*/  FSETP.GEU.AND P0, PT, R0, -126, PT ;  /* 0xc2fc00000000780b */ /* 0x000fda0003f0e000 */
[----:B------:R-:W-:-:S04]  /*00a0*/  @!P0 FMUL R0, R0, 0.5 ;  /* 0x3f00000000008820 */ /* 0x000fc80000400000 */
[----:B------:R-:W0:Y:S02]  /*00b0*/  MUFU.EX2 R7, R0 ;  /* 0x0000000000077308 */ /* 0x000e240000000800 */
[----:B0-----:R-:W-:-:S05]  /*00c0*/  @!P0 FMUL R7, R7, R7 ;  /* 0x0000000707078220 */ /* 0x001fca0000400000 */
[----:B------:R-:W-:Y:S01]  /*00d0*/  STG.E desc[UR4][R4.64], R7 ;  /* 0x0000000704007986 */ /* 0x000fe2000c101904 */
[----:B------:R-:W-:Y:S05]  /*00e0*/  EXIT ;  /* 0x000000000000794d */ /* 0x000fea0003800000 */
.L_x_3:
        /* <DEDUP_REMOVED lines=9> */
.L_x_7:


//--------------------- .nv.shared.reserved.0     --------------------------
	.section	.nv.shared.reserved.0,"aw",@nobits
	.weak		__nv_reservedSMEM_offset_0_alias
	.size		__nv_reservedSMEM_offset_0_alias, 0, 64
	.other		__nv_reservedSMEM_offset_0_alias,@"STO_CUDA_RESERVED_SHARED STV_DEFAULT"
__nv_reservedSMEM_offset_0_alias:
	.zero		0
	.zero		64


//--------------------- .nv.constant0.default_function_kernel_2 --------------------------
	.section	.nv.constant0.default_function_kernel_2,"a",@progbits
	.sectionflags	@""
	.align	4
.nv.constant0.default_function_kernel_2:
	.zero		904


//--------------------- .nv.constant0.default_function_kernel_1 --------------------------
	.section	.nv.constant0.default_function_kernel_1,"a",@progbits
	.sectionflags	@""
	.align	4
.nv.constant0.default_function_kernel_1:
	.zero		904


//--------------------- .nv.constant0.default_function_kernel --------------------------
	.section	.nv.constant0.default_function_kernel,"a",@progbits
	.sectionflags	@""
	.align	4
.nv.constant0.default_function_kernel:
	.zero		912


//--------------------- .nv.constant0.default_function_kernel_3 --------------------------
	.section	.nv.constant0.default_function_kernel_3,"a",@progbits
	.sectionflags	@""
	.align	4
.nv.constant0.default_function_kernel_3:
	.zero		912


//--------------------- SYMBOLS --------------------------

	.type		.nv.reservedSmem.offset0,@object
	.size		.nv.reservedSmem.offset0,0x4
